//
// Generated by NVIDIA NVVM Compiler
//
// Compiler Build ID: CL-36424714
// Cuda compilation tools, release 13.0, V13.0.88
// Based on NVVM 20.0.0
//

.version 9.0
.target sm_100
.address_size 64

	// .globl	_Z10check_hashPPcS0_iS0_i
.extern .func  (.param .b32 func_retval0) vprintf
(
	.param .b64 vprintf_param_0,
	.param .b64 vprintf_param_1
)
;
.global .align 1 .b8 $str[42] = {91, 84, 104, 114, 101, 97, 100, 32, 45, 32, 40, 37, 100, 44, 37, 100, 41, 93, 32, 67, 114, 97, 99, 107, 105, 110, 103, 32, 104, 97, 115, 104, 32, 37, 115, 32, 40, 37, 100, 41, 10};
.global .align 1 .b8 $str$1[38] = {91, 84, 104, 114, 101, 97, 100, 32, 45, 32, 40, 37, 100, 44, 37, 100, 41, 93, 32, 84, 101, 115, 116, 105, 110, 103, 32, 39, 37, 115, 39, 32, 40, 37, 115, 41, 10};

.visible .entry _Z10check_hashPPcS0_iS0_i(
	.param .u64 .ptr .align 1 _Z10check_hashPPcS0_iS0_i_param_0,
	.param .u64 .ptr .align 1 _Z10check_hashPPcS0_iS0_i_param_1,
	.param .u32 _Z10check_hashPPcS0_iS0_i_param_2,
	.param .u64 .ptr .align 1 _Z10check_hashPPcS0_iS0_i_param_3,
	.param .u32 _Z10check_hashPPcS0_iS0_i_param_4
)
{
	.local .align 8 .b8 	__local_depot0[24];
	.reg .b64 	%SP;
	.reg .b64 	%SPL;
	.reg .pred 	%p<13>;
	.reg .b32 	%r<95>;
	.reg .b64 	%rd<111>;

	mov.u64 	%SPL, __local_depot0;
	cvta.local.u64 	%SP, %SPL;
	ld.param.u64 	%rd18, [_Z10check_hashPPcS0_iS0_i_param_0];
	ld.param.u64 	%rd19, [_Z10check_hashPPcS0_iS0_i_param_1];
	ld.param.u32 	%r20, [_Z10check_hashPPcS0_iS0_i_param_2];
	ld.param.u64 	%rd17, [_Z10check_hashPPcS0_iS0_i_param_3];
	ld.param.u32 	%r21, [_Z10check_hashPPcS0_iS0_i_param_4];
	cvta.to.global.u64 	%rd1, %rd19;
	cvta.to.global.u64 	%rd2, %rd18;
	add.u64 	%rd20, %SP, 0;
	add.u64 	%rd3, %SPL, 0;
	mov.u32 	%r22, %ctaid.x;
	mov.u32 	%r23, %ntid.x;
	mov.u32 	%r1, %tid.x;
	mad.lo.s32 	%r2, %r22, %r23, %r1;
	setp.ne.s32 	%p1, %r22, 0;
	setp.ge.s32 	%p2, %r2, %r21;
	or.pred  	%p3, %p1, %p2;
	@%p3 bra 	$L__BB0_14;
	cvta.to.global.u64 	%rd21, %rd17;
	mul.wide.u32 	%rd22, %r2, 8;
	add.s64 	%rd23, %rd21, %rd22;
	ld.global.u64 	%rd24, [%rd23];
	mov.b32 	%r3, 0;
	st.local.v2.u32 	[%rd3], {%r3, %r1};
	st.local.u64 	[%rd3+8], %rd24;
	st.local.u32 	[%rd3+16], %r2;
	mov.u64 	%rd25, $str;
	cvta.global.u64 	%rd26, %rd25;
	{ // callseq 0, 0
	.param .b64 param0;
	st.param.b64 	[param0], %rd26;
	.param .b64 param1;
	st.param.b64 	[param1], %rd20;
	.param .b32 retval0;
	call.uni (retval0), 
	vprintf, 
	(
	param0, 
	param1
	);
	ld.param.b32 	%r24, [retval0];
	} // callseq 0
	setp.lt.s32 	%p4, %r20, 1;
	@%p4 bra 	$L__BB0_14;
	setp.lt.u32 	%p5, %r20, 16;
	mov.b32 	%r92, 0;
	@%p5 bra 	$L__BB0_5;
	and.b32  	%r92, %r20, 2147483632;
	neg.s32 	%r90, %r92;
	add.s64 	%rd108, %rd2, 64;
	add.s64 	%rd107, %rd1, 64;
	mov.u64 	%rd32, $str$1;
$L__BB0_4:
	.pragma "nounroll";
	ld.global.u64 	%rd28, [%rd108+-64];
	ld.global.u64 	%rd29, [%rd107+-64];
	cvta.to.local.u64 	%rd31, %rd20;
	mov.b32 	%r28, 0;
	st.local.v2.u32 	[%rd31], {%r28, %r1};
	st.local.u64 	[%rd31+8], %rd28;
	st.local.u64 	[%rd31+16], %rd29;
	cvta.global.u64 	%rd33, %rd32;
	{ // callseq 1, 0
	.param .b64 param0;
	st.param.b64 	[param0], %rd33;
	.param .b64 param1;
	st.param.b64 	[param1], %rd20;
	.param .b32 retval0;
	call.uni (retval0), 
	vprintf, 
	(
	param0, 
	param1
	);
	ld.param.b32 	%r29, [retval0];
	} // callseq 1
	ld.global.u64 	%rd34, [%rd108+-56];
	ld.global.u64 	%rd35, [%rd107+-56];
	st.local.v2.u32 	[%rd31], {%r28, %r1};
	st.local.u64 	[%rd31+8], %rd34;
	st.local.u64 	[%rd31+16], %rd35;
	{ // callseq 2, 0
	.param .b64 param0;
	st.param.b64 	[param0], %rd33;
	.param .b64 param1;
	st.param.b64 	[param1], %rd20;
	.param .b32 retval0;
	call.uni (retval0), 
	vprintf, 
	(
	param0, 
	param1
	);
	ld.param.b32 	%r31, [retval0];
	} // callseq 2
	ld.global.u64 	%rd36, [%rd108+-48];
	ld.global.u64 	%rd37, [%rd107+-48];
	st.local.v2.u32 	[%rd31], {%r28, %r1};
	st.local.u64 	[%rd31+8], %rd36;
	st.local.u64 	[%rd31+16], %rd37;
	{ // callseq 3, 0
	.param .b64 param0;
	st.param.b64 	[param0], %rd33;
	.param .b64 param1;
	st.param.b64 	[param1], %rd20;
	.param .b32 retval0;
	call.uni (retval0), 
	vprintf, 
	(
	param0, 
	param1
	);
	ld.param.b32 	%r33, [retval0];
	} // callseq 3
	ld.global.u64 	%rd38, [%rd108+-40];
	ld.global.u64 	%rd39, [%rd107+-40];
	st.local.v2.u32 	[%rd31], {%r28, %r1};
	st.local.u64 	[%rd31+8], %rd38;
	st.local.u64 	[%rd31+16], %rd39;
	{ // callseq 4, 0
	.param .b64 param0;
	st.param.b64 	[param0], %rd33;
	.param .b64 param1;
	st.param.b64 	[param1], %rd20;
	.param .b32 retval0;
	call.uni (retval0), 
	vprintf, 
	(
	param0, 
	param1
	);
	ld.param.b32 	%r35, [retval0];
	} // callseq 4
	ld.global.u64 	%rd40, [%rd108+-32];
	ld.global.u64 	%rd41, [%rd107+-32];
	st.local.v2.u32 	[%rd31], {%r28, %r1};
	st.local.u64 	[%rd31+8], %rd40;
	st.local.u64 	[%rd31+16], %rd41;
	{ // callseq 5, 0
	.param .b64 param0;
	st.param.b64 	[param0], %rd33;
	.param .b64 param1;
	st.param.b64 	[param1], %rd20;
	.param .b32 retval0;
	call.uni (retval0), 
	vprintf, 
	(
	param0, 
	param1
	);
	ld.param.b32 	%r37, [retval0];
	} // callseq 5
	ld.global.u64 	%rd42, [%rd108+-24];
	ld.global.u64 	%rd43, [%rd107+-24];
	st.local.v2.u32 	[%rd31], {%r28, %r1};
	st.local.u64 	[%rd31+8], %rd42;
	st.local.u64 	[%rd31+16], %rd43;
	{ // callseq 6, 0
	.param .b64 param0;
	st.param.b64 	[param0], %rd33;
	.param .b64 param1;
	st.param.b64 	[param1], %rd20;
	.param .b32 retval0;
	call.uni (retval0), 
	vprintf, 
	(
	param0, 
	param1
	);
	ld.param.b32 	%r39, [retval0];
	} // callseq 6
	ld.global.u64 	%rd44, [%rd108+-16];
	ld.global.u64 	%rd45, [%rd107+-16];
	st.local.v2.u32 	[%rd31], {%r28, %r1};
	st.local.u64 	[%rd31+8], %rd44;
	st.local.u64 	[%rd31+16], %rd45;
	{ // callseq 7, 0
	.param .b64 param0;
	st.param.b64 	[param0], %rd33;
	.param .b64 param1;
	st.param.b64 	[param1], %rd20;
	.param .b32 retval0;
	call.uni (retval0), 
	vprintf, 
	(
	param0, 
	param1
	);
	ld.param.b32 	%r41, [retval0];
	} // callseq 7
	ld.global.u64 	%rd46, [%rd108+-8];
	ld.global.u64 	%rd47, [%rd107+-8];
	st.local.v2.u32 	[%rd31], {%r28, %r1};
	st.local.u64 	[%rd31+8], %rd46;
	st.local.u64 	[%rd31+16], %rd47;
	{ // callseq 8, 0
	.param .b64 param0;
	st.param.b64 	[param0], %rd33;
	.param .b64 param1;
	st.param.b64 	[param1], %rd20;
	.param .b32 retval0;
	call.uni (retval0), 
	vprintf, 
	(
	param0, 
	param1
	);
	ld.param.b32 	%r43, [retval0];
	} // callseq 8
	ld.global.u64 	%rd48, [%rd108];
	ld.global.u64 	%rd49, [%rd107];
	st.local.v2.u32 	[%rd31], {%r28, %r1};
	st.local.u64 	[%rd31+8], %rd48;
	st.local.u64 	[%rd31+16], %rd49;
	{ // callseq 9, 0
	.param .b64 param0;
	st.param.b64 	[param0], %rd33;
	.param .b64 param1;
	st.param.b64 	[param1], %rd20;
	.param .b32 retval0;
	call.uni (retval0), 
	vprintf, 
	(
	param0, 
	param1
	);
	ld.param.b32 	%r45, [retval0];
	} // callseq 9
	ld.global.u64 	%rd50, [%rd108+8];
	ld.global.u64 	%rd51, [%rd107+8];
	st.local.v2.u32 	[%rd31], {%r28, %r1};
	st.local.u64 	[%rd31+8], %rd50;
	st.local.u64 	[%rd31+16], %rd51;
	{ // callseq 10, 0
	.param .b64 param0;
	st.param.b64 	[param0], %rd33;
	.param .b64 param1;
	st.param.b64 	[param1], %rd20;
	.param .b32 retval0;
	call.uni (retval0), 
	vprintf, 
	(
	param0, 
	param1
	);
	ld.param.b32 	%r47, [retval0];
	} // callseq 10
	ld.global.u64 	%rd52, [%rd108+16];
	ld.global.u64 	%rd53, [%rd107+16];
	st.local.v2.u32 	[%rd31], {%r28, %r1};
	st.local.u64 	[%rd31+8], %rd52;
	st.local.u64 	[%rd31+16], %rd53;
	{ // callseq 11, 0
	.param .b64 param0;
	st.param.b64 	[param0], %rd33;
	.param .b64 param1;
	st.param.b64 	[param1], %rd20;
	.param .b32 retval0;
	call.uni (retval0), 
	vprintf, 
	(
	param0, 
	param1
	);
	ld.param.b32 	%r49, [retval0];
	} // callseq 11
	ld.global.u64 	%rd54, [%rd108+24];
	ld.global.u64 	%rd55, [%rd107+24];
	st.local.v2.u32 	[%rd31], {%r28, %r1};
	st.local.u64 	[%rd31+8], %rd54;
	st.local.u64 	[%rd31+16], %rd55;
	{ // callseq 12, 0
	.param .b64 param0;
	st.param.b64 	[param0], %rd33;
	.param .b64 param1;
	st.param.b64 	[param1], %rd20;
	.param .b32 retval0;
	call.uni (retval0), 
	vprintf, 
	(
	param0, 
	param1
	);
	ld.param.b32 	%r51, [retval0];
	} // callseq 12
	ld.global.u64 	%rd56, [%rd108+32];
	ld.global.u64 	%rd57, [%rd107+32];
	st.local.v2.u32 	[%rd31], {%r28, %r1};
	st.local.u64 	[%rd31+8], %rd56;
	st.local.u64 	[%rd31+16], %rd57;
	{ // callseq 13, 0
	.param .b64 param0;
	st.param.b64 	[param0], %rd33;
	.param .b64 param1;
	st.param.b64 	[param1], %rd20;
	.param .b32 retval0;
	call.uni (retval0), 
	vprintf, 
	(
	param0, 
	param1
	);
	ld.param.b32 	%r53, [retval0];
	} // callseq 13
	ld.global.u64 	%rd58, [%rd108+40];
	ld.global.u64 	%rd59, [%rd107+40];
	st.local.v2.u32 	[%rd31], {%r28, %r1};
	st.local.u64 	[%rd31+8], %rd58;
	st.local.u64 	[%rd31+16], %rd59;
	{ // callseq 14, 0
	.param .b64 param0;
	st.param.b64 	[param0], %rd33;
	.param .b64 param1;
	st.param.b64 	[param1], %rd20;
	.param .b32 retval0;
	call.uni (retval0), 
	vprintf, 
	(
	param0, 
	param1
	);
	ld.param.b32 	%r55, [retval0];
	} // callseq 14
	ld.global.u64 	%rd60, [%rd108+48];
	ld.global.u64 	%rd61, [%rd107+48];
	st.local.v2.u32 	[%rd31], {%r28, %r1};
	st.local.u64 	[%rd31+8], %rd60;
	st.local.u64 	[%rd31+16], %rd61;
	{ // callseq 15, 0
	.param .b64 param0;
	st.param.b64 	[param0], %rd33;
	.param .b64 param1;
	st.param.b64 	[param1], %rd20;
	.param .b32 retval0;
	call.uni (retval0), 
	vprintf, 
	(
	param0, 
	param1
	);
	ld.param.b32 	%r57, [retval0];
	} // callseq 15
	ld.global.u64 	%rd62, [%rd108+56];
	ld.global.u64 	%rd63, [%rd107+56];
	st.local.v2.u32 	[%rd31], {%r28, %r1};
	st.local.u64 	[%rd31+8], %rd62;
	st.local.u64 	[%rd31+16], %rd63;
	{ // callseq 16, 0
	.param .b64 param0;
	st.param.b64 	[param0], %rd33;
	.param .b64 param1;
	st.param.b64 	[param1], %rd20;
	.param .b32 retval0;
	call.uni (retval0), 
	vprintf, 
	(
	param0, 
	param1
	);
	ld.param.b32 	%r59, [retval0];
	} // callseq 16
	add.s32 	%r90, %r90, 16;
	add.s64 	%rd108, %rd108, 128;
	add.s64 	%rd107, %rd107, 128;
	setp.ne.s32 	%p6, %r90, 0;
	@%p6 bra 	$L__BB0_4;
$L__BB0_5:
	and.b32  	%r10, %r20, 15;
	setp.eq.s32 	%p7, %r10, 0;
	@%p7 bra 	$L__BB0_14;
	add.u64 	%rd64, %SP, 0;
	add.u64 	%rd10, %SPL, 0;
	and.b32  	%r11, %r20, 7;
	setp.lt.u32 	%p8, %r10, 8;
	@%p8 bra 	$L__BB0_8;
	mul.wide.u32 	%rd65, %r92, 8;
	add.s64 	%rd66, %rd2, %rd65;
	ld.global.u64 	%rd67, [%rd66];
	add.s64 	%rd68, %rd1, %rd65;
	ld.global.u64 	%rd69, [%rd68];
	mov.b32 	%r61, 0;
	st.local.v2.u32 	[%rd10], {%r61, %r1};
	st.local.u64 	[%rd10+8], %rd67;
	st.local.u64 	[%rd10+16], %rd69;
	mov.u64 	%rd70, $str$1;
	cvta.global.u64 	%rd71, %rd70;
	{ // callseq 17, 0
	.param .b64 param0;
	st.param.b64 	[param0], %rd71;
	.param .b64 param1;
	st.param.b64 	[param1], %rd64;
	.param .b32 retval0;
	call.uni (retval0), 
	vprintf, 
	(
	param0, 
	param1
	);
	ld.param.b32 	%r62, [retval0];
	} // callseq 17
	ld.global.u64 	%rd73, [%rd66+8];
	ld.global.u64 	%rd74, [%rd68+8];
	st.local.v2.u32 	[%rd10], {%r61, %r1};
	st.local.u64 	[%rd10+8], %rd73;
	st.local.u64 	[%rd10+16], %rd74;
	{ // callseq 18, 0
	.param .b64 param0;
	st.param.b64 	[param0], %rd71;
	.param .b64 param1;
	st.param.b64 	[param1], %rd64;
	.param .b32 retval0;
	call.uni (retval0), 
	vprintf, 
	(
	param0, 
	param1
	);
	ld.param.b32 	%r64, [retval0];
	} // callseq 18
	ld.global.u64 	%rd75, [%rd66+16];
	ld.global.u64 	%rd76, [%rd68+16];
	st.local.v2.u32 	[%rd10], {%r61, %r1};
	st.local.u64 	[%rd10+8], %rd75;
	st.local.u64 	[%rd10+16], %rd76;
	{ // callseq 19, 0
	.param .b64 param0;
	st.param.b64 	[param0], %rd71;
	.param .b64 param1;
	st.param.b64 	[param1], %rd64;
	.param .b32 retval0;
	call.uni (retval0), 
	vprintf, 
	(
	param0, 
	param1
	);
	ld.param.b32 	%r66, [retval0];
	} // callseq 19
	ld.global.u64 	%rd77, [%rd66+24];
	ld.global.u64 	%rd78, [%rd68+24];
	st.local.v2.u32 	[%rd10], {%r61, %r1};
	st.local.u64 	[%rd10+8], %rd77;
	st.local.u64 	[%rd10+16], %rd78;
	{ // callseq 20, 0
	.param .b64 param0;
	st.param.b64 	[param0], %rd71;
	.param .b64 param1;
	st.param.b64 	[param1], %rd64;
	.param .b32 retval0;
	call.uni (retval0), 
	vprintf, 
	(
	param0, 
	param1
	);
	ld.param.b32 	%r68, [retval0];
	} // callseq 20
	ld.global.u64 	%rd79, [%rd66+32];
	ld.global.u64 	%rd80, [%rd68+32];
	st.local.v2.u32 	[%rd10], {%r61, %r1};
	st.local.u64 	[%rd10+8], %rd79;
	st.local.u64 	[%rd10+16], %rd80;
	{ // callseq 21, 0
	.param .b64 param0;
	st.param.b64 	[param0], %rd71;
	.param .b64 param1;
	st.param.b64 	[param1], %rd64;
	.param .b32 retval0;
	call.uni (retval0), 
	vprintf, 
	(
	param0, 
	param1
	);
	ld.param.b32 	%r70, [retval0];
	} // callseq 21
	ld.global.u64 	%rd81, [%rd66+40];
	ld.global.u64 	%rd82, [%rd68+40];
	st.local.v2.u32 	[%rd10], {%r61, %r1};
	st.local.u64 	[%rd10+8], %rd81;
	st.local.u64 	[%rd10+16], %rd82;
	{ // callseq 22, 0
	.param .b64 param0;
	st.param.b64 	[param0], %rd71;
	.param .b64 param1;
	st.param.b64 	[param1], %rd64;
	.param .b32 retval0;
	call.uni (retval0), 
	vprintf, 
	(
	param0, 
	param1
	);
	ld.param.b32 	%r72, [retval0];
	} // callseq 22
	ld.global.u64 	%rd83, [%rd66+48];
	ld.global.u64 	%rd84, [%rd68+48];
	st.local.v2.u32 	[%rd10], {%r61, %r1};
	st.local.u64 	[%rd10+8], %rd83;
	st.local.u64 	[%rd10+16], %rd84;
	{ // callseq 23, 0
	.param .b64 param0;
	st.param.b64 	[param0], %rd71;
	.param .b64 param1;
	st.param.b64 	[param1], %rd64;
	.param .b32 retval0;
	call.uni (retval0), 
	vprintf, 
	(
	param0, 
	param1
	);
	ld.param.b32 	%r74, [retval0];
	} // callseq 23
	ld.global.u64 	%rd85, [%rd66+56];
	ld.global.u64 	%rd86, [%rd68+56];
	st.local.v2.u32 	[%rd10], {%r61, %r1};
	st.local.u64 	[%rd10+8], %rd85;
	st.local.u64 	[%rd10+16], %rd86;
	{ // callseq 24, 0
	.param .b64 param0;
	st.param.b64 	[param0], %rd71;
	.param .b64 param1;
	st.param.b64 	[param1], %rd64;
	.param .b32 retval0;
	call.uni (retval0), 
	vprintf, 
	(
	param0, 
	param1
	);
	ld.param.b32 	%r76, [retval0];
	} // callseq 24
	add.s32 	%r92, %r92, 8;
$L__BB0_8:
	setp.eq.s32 	%p9, %r11, 0;
	@%p9 bra 	$L__BB0_14;
	and.b32  	%r14, %r20, 3;
	setp.lt.u32 	%p10, %r11, 4;
	@%p10 bra 	$L__BB0_11;
	mul.wide.u32 	%rd87, %r92, 8;
	add.s64 	%rd88, %rd2, %rd87;
	ld.global.u64 	%rd89, [%rd88];
	add.s64 	%rd90, %rd1, %rd87;
	ld.global.u64 	%rd91, [%rd90];
	mov.b32 	%r78, 0;
	st.local.v2.u32 	[%rd10], {%r78, %r1};
	st.local.u64 	[%rd10+8], %rd89;
	st.local.u64 	[%rd10+16], %rd91;
	mov.u64 	%rd92, $str$1;
	cvta.global.u64 	%rd93, %rd92;
	{ // callseq 25, 0
	.param .b64 param0;
	st.param.b64 	[param0], %rd93;
	.param .b64 param1;
	st.param.b64 	[param1], %rd64;
	.param .b32 retval0;
	call.uni (retval0), 
	vprintf, 
	(
	param0, 
	param1
	);
	ld.param.b32 	%r79, [retval0];
	} // callseq 25
	ld.global.u64 	%rd95, [%rd88+8];
	ld.global.u64 	%rd96, [%rd90+8];
	st.local.v2.u32 	[%rd10], {%r78, %r1};
	st.local.u64 	[%rd10+8], %rd95;
	st.local.u64 	[%rd10+16], %rd96;
	{ // callseq 26, 0
	.param .b64 param0;
	st.param.b64 	[param0], %rd93;
	.param .b64 param1;
	st.param.b64 	[param1], %rd64;
	.param .b32 retval0;
	call.uni (retval0), 
	vprintf, 
	(
	param0, 
	param1
	);
	ld.param.b32 	%r81, [retval0];
	} // callseq 26
	ld.global.u64 	%rd97, [%rd88+16];
	ld.global.u64 	%rd98, [%rd90+16];
	st.local.v2.u32 	[%rd10], {%r78, %r1};
	st.local.u64 	[%rd10+8], %rd97;
	st.local.u64 	[%rd10+16], %rd98;
	{ // callseq 27, 0
	.param .b64 param0;
	st.param.b64 	[param0], %rd93;
	.param .b64 param1;
	st.param.b64 	[param1], %rd64;
	.param .b32 retval0;
	call.uni (retval0), 
	vprintf, 
	(
	param0, 
	param1
	);
	ld.param.b32 	%r83, [retval0];
	} // callseq 27
	ld.global.u64 	%rd99, [%rd88+24];
	ld.global.u64 	%rd100, [%rd90+24];
	st.local.v2.u32 	[%rd10], {%r78, %r1};
	st.local.u64 	[%rd10+8], %rd99;
	st.local.u64 	[%rd10+16], %rd100;
	{ // callseq 28, 0
	.param .b64 param0;
	st.param.b64 	[param0], %rd93;
	.param .b64 param1;
	st.param.b64 	[param1], %rd64;
	.param .b32 retval0;
	call.uni (retval0), 
	vprintf, 
	(
	param0, 
	param1
	);
	ld.param.b32 	%r85, [retval0];
	} // callseq 28
	add.s32 	%r92, %r92, 4;
$L__BB0_11:
	setp.eq.s32 	%p11, %r14, 0;
	@%p11 bra 	$L__BB0_14;
	mul.wide.u32 	%rd101, %r92, 8;
	add.s64 	%rd110, %rd1, %rd101;
	add.s64 	%rd109, %rd2, %rd101;
	neg.s32 	%r94, %r14;
	mov.u64 	%rd104, $str$1;
$L__BB0_13:
	.pragma "nounroll";
	ld.global.u64 	%rd102, [%rd109];
	ld.global.u64 	%rd103, [%rd110];
	mov.b32 	%r87, 0;
	st.local.v2.u32 	[%rd10], {%r87, %r1};
	st.local.u64 	[%rd10+8], %rd102;
	st.local.u64 	[%rd10+16], %rd103;
	cvta.global.u64 	%rd105, %rd104;
	{ // callseq 29, 0
	.param .b64 param0;
	st.param.b64 	[param0], %rd105;
	.param .b64 param1;
	st.param.b64 	[param1], %rd64;
	.param .b32 retval0;
	call.uni (retval0), 
	vprintf, 
	(
	param0, 
	param1
	);
	ld.param.b32 	%r88, [retval0];
	} // callseq 29
	add.s64 	%rd110, %rd110, 8;
	add.s64 	%rd109, %rd109, 8;
	add.s32 	%r94, %r94, 1;
	setp.ne.s32 	%p12, %r94, 0;
	@%p12 bra 	$L__BB0_13;
$L__BB0_14:
	ret;

}


// ===== COMPILED SASS (sm_100) =====

	.target	sm_100

	.elftype	@"ET_EXEC"


//--------------------- .note.nv.tkinfo           --------------------------
	.section	.note.nv.tkinfo,"",@"SHT_NOTE"
	.sectionflags	@"SHF_NOTE_NV_TKINFO"
	.tkinfo
        /*0018*/ 	.word	0x00000002
        /*0030*/ 	.string	""
        /*0030*/ 	.string	"ptxas"
        /*0030*/ 	.string	"Cuda compilation tools, release 13.0, V13.0.88"
        /*0030*/ 	.string	"Build cuda_13.0.r13.0/compiler.36424714_0"
        /*0030*/ 	.string	"-arch sm_100 -m 64 "



//--------------------- .note.nv.cuinfo           --------------------------
	.section	.note.nv.cuinfo,"",@"SHT_NOTE"
	.sectionflags	@"SHF_NOTE_NV_CUINFO"
        /*0018*/ 	.short	0x0002
        /*001a*/ 	.short	0x0064
        /*001c*/ 	.short	0x0082
	.zero		2


//--------------------- .nv.info                  --------------------------
	.section	.nv.info,"",@"SHT_CUDA_INFO"
	.align	4


	//----- nvinfo : EIATTR_REGCOUNT
	.align		4
        /*0000*/ 	.byte	0x04, 0x2f
        /*0002*/ 	.short	(.L_3 - .L_2)
	.align		4
.L_2:
        /*0004*/ 	.word	index@(_Z10check_hashPPcS0_iS0_i)
        /*0008*/ 	.word	0x00000020


	//----- nvinfo : EIATTR_FRAME_SIZE
	.align		4
.L_3:
        /*000c*/ 	.byte	0x04, 0x11
        /*000e*/ 	.short	(.L_5 - .L_4)
	.align		4
.L_4:
        /*0010*/ 	.word	index@(_Z10check_hashPPcS0_iS0_i)
        /*0014*/ 	.word	0x00000018


	//----- nvinfo : EIATTR_MIN_STACK_SIZE
	.align		4
.L_5:
        /*0018*/ 	.byte	0x04, 0x12
        /*001a*/ 	.short	(.L_7 - .L_6)
	.align		4
.L_6:
        /*001c*/ 	.word	index@(_Z10check_hashPPcS0_iS0_i)
        /*0020*/ 	.word	0x00000018
.L_7:


//--------------------- .nv.compat                --------------------------
	.section	.nv.compat,"",@"SHT_CUDA_COMPAT_INFO"
	.align	4
        /*0000*/ 	.byte	0x02, 0x09, 0x00, 0x00, 0x02, 0x02, 0x01, 0x00, 0x02, 0x05, 0x05, 0x00, 0x03, 0x07, 0x01, 0x01
        /*0010*/ 	.byte	0x02, 0x03, 0x00, 0x00, 0x02, 0x06, 0x01, 0x00, 0x04, 0x0b, 0x08, 0x00, 0x09, 0x00, 0x00, 0x00
        /*0020*/ 	.byte	0x00, 0x00, 0x00, 0x00


//--------------------- .nv.info._Z10check_hashPPcS0_iS0_i --------------------------
	.section	.nv.info._Z10check_hashPPcS0_iS0_i,"",@"SHT_CUDA_INFO"
	.sectionflags	@""
	.align	4


	//----- nvinfo : EIATTR_CUDA_API_VERSION
	.align		4
        /*0000*/ 	.byte	0x04, 0x37
        /*0002*/ 	.short	(.L_9 - .L_8)
.L_8:
        /*0004*/ 	.word	0x00000082


	//----- nvinfo : EIATTR_KPARAM_INFO
	.align		4
.L_9:
        /*0008*/ 	.byte	0x04, 0x17
        /*000a*/ 	.short	(.L_11 - .L_10)
.L_10:
        /*000c*/ 	.word	0x00000000
        /*0010*/ 	.short	0x0004
        /*0012*/ 	.short	0x0020
        /*0014*/ 	.byte	0x00, 0xf0, 0x11, 0x00


	//----- nvinfo : EIATTR_KPARAM_INFO
	.align		4
.L_11:
        /*0018*/ 	.byte	0x04, 0x17
        /*001a*/ 	.short	(.L_13 - .L_12)
.L_12:
        /*001c*/ 	.word	0x00000000
        /*0020*/ 	.short	0x0003
        /*0022*/ 	.short	0x0018
        /*0024*/ 	.byte	0x00, 0xf5, 0x21, 0x00


	//----- nvinfo : EIATTR_KPARAM_INFO
	.align		4
.L_13:
        /*0028*/ 	.byte	0x04, 0x17
        /*002a*/ 	.short	(.L_15 - .L_14)
.L_14:
        /*002c*/ 	.word	0x00000000
        /*0030*/ 	.short	0x0002
        /*0032*/ 	.short	0x0010
        /*0034*/ 	.byte	0x00, 0xf0, 0x11, 0x00


	//----- nvinfo : EIATTR_KPARAM_INFO
	.align		4
.L_15:
        /*0038*/ 	.byte	0x04, 0x17
        /*003a*/ 	.short	(.L_17 - .L_16)
.L_16:
        /*003c*/ 	.word	0x00000000
        /*0040*/ 	.short	0x0001
        /*0042*/ 	.short	0x0008
        /*0044*/ 	.byte	0x00, 0xf5, 0x21, 0x00


	//----- nvinfo : EIATTR_KPARAM_INFO
	.align		4
.L_17:
        /*0048*/ 	.byte	0x04, 0x17
        /*004a*/ 	.short	(.L_19 - .L_18)
.L_18:
        /*004c*/ 	.word	0x00000000
        /*0050*/ 	.short	0x0000
        /*0052*/ 	.short	0x0000
        /*0054*/ 	.byte	0x00, 0xf5, 0x21, 0x00


	//----- nvinfo : EIATTR_SPARSE_MMA_MASK
	.align		4
.L_19:
        /*0058*/ 	.byte	0x03, 0x50
        /*005a*/ 	.short	0x0000


	//----- nvinfo : EIATTR_MAXREG_COUNT
	.align		4
        /*005c*/ 	.byte	0x03, 0x1b
        /*005e*/ 	.short	0x00ff


	//----- nvinfo : EIATTR_EXTERNS
	.align		4
        /*0060*/ 	.byte	0x04, 0x0f
        /*0062*/ 	.short	(.L_21 - .L_20)


	//   ....[0]....
	.align		4
.L_20:
        /*0064*/ 	.word	index@(vprintf)


	//----- nvinfo : EIATTR_MERCURY_ISA_VERSION
	.align		4
.L_21:
        /*0068*/ 	.byte	0x03, 0x5f
        /*006a*/ 	.short	0x0101


	//----- nvinfo : EIATTR_VRC_CTA_INIT_COUNT
	.align		4
        /*006c*/ 	.byte	0x02, 0x4a
	.zero		1
	.zero		1


	//----- nvinfo : EIATTR_SYSCALL_OFFSETS
	.align		4
        /*0070*/ 	.byte	0x04, 0x46
        /*0072*/ 	.short	(.L_23 - .L_22)


	//   ....[0]....
.L_22:
        /*0074*/ 	.word	0x000001e0


	//   ....[1]....
        /*0078*/ 	.word	0x00000440


	//   ....[2]....
        /*007c*/ 	.word	0x00000530


	//   ....[3]....
        /*0080*/ 	.word	0x00000620


	//   ....[4]....
        /*0084*/ 	.word	0x00000710


	//   ....[5]....
        /*0088*/ 	.word	0x00000800


	//   ....[6]....
        /*008c*/ 	.word	0x000008f0


	//   ....[7]....
        /*0090*/ 	.word	0x000009e0


	//   ....[8]....
        /*0094*/ 	.word	0x00000ad0


	//   ....[9]....
        /*0098*/ 	.word	0x00000bc0


	//   ....[10]....
        /*009c*/ 	.word	0x00000cb0


	//   ....[11]....
        /*00a0*/ 	.word	0x00000da0


	//   ....[12]....
        /*00a4*/ 	.word	0x00000e90


	//   ....[13]....
        /*00a8*/ 	.word	0x00000f80


	//   ....[14]....
        /*00ac*/ 	.word	0x00001070


	//   ....[15]....
        /*00b0*/ 	.word	0x00001160


	//   ....[16]....
        /*00b4*/ 	.word	0x00001250


	//   ....[17]....
        /*00b8*/ 	.word	0x00001460


	//   ....[18]....
        /*00bc*/ 	.word	0x00001550


	//   ....[19]....
        /*00c0*/ 	.word	0x00001640


	//   ....[20]....
        /*00c4*/ 	.word	0x00001730


	//   ....[21]....
        /*00c8*/ 	.word	0x00001820


	//   ....[22]....
        /*00cc*/ 	.word	0x00001910


	//   ....[23]....
        /*00d0*/ 	.word	0x00001a00


	//   ....[24]....
        /*00d4*/ 	.word	0x00001af0


	//   ....[25]....
        /*00d8*/ 	.word	0x00001ca0


	//   ....[26]....
        /*00dc*/ 	.word	0x00001d90


	//   ....[27]....
        /*00e0*/ 	.word	0x00001e80


	//   ....[28]....
        /*00e4*/ 	.word	0x00001f70


	//   ....[29]....
        /*00e8*/ 	.word	0x00002110


	//----- nvinfo : EIATTR_EXIT_INSTR_OFFSETS
	.align		4
.L_23:
        /*00ec*/ 	.byte	0x04, 0x1c
        /*00ee*/ 	.short	(.L_25 - .L_24)


	//   ....[0]....
.L_24:
        /*00f0*/ 	.word	0x000000d0


	//   ....[1]....
        /*00f4*/ 	.word	0x00000210


	//   ....[2]....
        /*00f8*/ 	.word	0x000012f0


	//   ....[3]....
        /*00fc*/ 	.word	0x00001b20


	//   ....[4]....
        /*0100*/ 	.word	0x00001fa0


	//   ....[5]....
        /*0104*/ 	.word	0x00002180


	//----- nvinfo : EIATTR_CRS_STACK_SIZE
	.align		4
.L_25:
        /*0108*/ 	.byte	0x04, 0x1e
        /*010a*/ 	.short	(.L_27 - .L_26)
.L_26:
        /*010c*/ 	.word	0x00000000


	//----- nvinfo : EIATTR_CBANK_PARAM_SIZE
	.align		4
.L_27:
        /*0110*/ 	.byte	0x03, 0x19
        /*0112*/ 	.short	0x0024


	//----- nvinfo : EIATTR_PARAM_CBANK
	.align		4
        /*0114*/ 	.byte	0x04, 0x0a
        /*0116*/ 	.short	(.L_29 - .L_28)
	.align		4
.L_28:
        /*0118*/ 	.word	index@(.nv.constant0._Z10check_hashPPcS0_iS0_i)
        /*011c*/ 	.short	0x0380
        /*011e*/ 	.short	0x0024


	//----- nvinfo : EIATTR_SW_WAR
	.align		4
.L_29:
        /*0120*/ 	.byte	0x04, 0x36
        /*0122*/ 	.short	(.L_31 - .L_30)
.L_30:
        /*0124*/ 	.word	0x00000008
.L_31:


//--------------------- .nv.callgraph             --------------------------
	.section	.nv.callgraph,"",@"SHT_CUDA_CALLGRAPH"
	.align	4
	.sectionentsize	8
	.align		4
        /*0000*/ 	.word	0x00000000
	.align		4
        /*0004*/ 	.word	0xffffffff
	.align		4
        /*0008*/ 	.word	index@(_Z10check_hashPPcS0_iS0_i)
	.align		4
        /*000c*/ 	.word	index@(vprintf)
	.align		4
        /*0010*/ 	.word	0x00000000
	.align		4
        /*0014*/ 	.word	0xfffffffe
	.align		4
        /*0018*/ 	.word	0x00000000
	.align		4
        /*001c*/ 	.word	0xfffffffd
	.align		4
        /*0020*/ 	.word	0x00000000
	.align		4
        /*0024*/ 	.word	0xfffffffc


//--------------------- .nv.constant4             --------------------------
	.section	.nv.constant4,"a",@progbits
	.align	8
	.align		8
.nv.constant4:
        /*0000*/ 	.dword	vprintf
	.align		8
        /*0008*/ 	.dword	$str
	.align		8
        /*0010*/ 	.dword	$str$1


//--------------------- .text._Z10check_hashPPcS0_iS0_i --------------------------
	.section	.text._Z10check_hashPPcS0_iS0_i,"ax",@progbits
	.align	128
        .global         _Z10check_hashPPcS0_iS0_i
        .type           _Z10check_hashPPcS0_iS0_i,@function
        .size           _Z10check_hashPPcS0_iS0_i,(.L_x_36 - _Z10check_hashPPcS0_iS0_i)
        .other          _Z10check_hashPPcS0_iS0_i,@"STO_CUDA_ENTRY STV_DEFAULT"
_Z10check_hashPPcS0_iS0_i:
.text._Z10check_hashPPcS0_iS0_i:
[----:B------:R-:W0:Y:S01]  /*0000*/  LDC R1, c[0x0][0x37c] ;  /* 0x0000df00ff017b82 */ /* 0x000e220000000800 */
[----:B------:R-:W1:Y:S01]  /*0010*/  S2R R19, SR_TID.X ;  /* 0x0000000000137919 */ /* 0x000e620000002100 */
[----:B------:R-:W2:Y:S06]  /*0020*/  LDCU UR5, c[0x0][0x2fc] ;  /* 0x00005f80ff0577ac */ /* 0x000eac0008000800 */
[----:B------:R-:W1:Y:S01]  /*0030*/  S2UR UR6, SR_CTAID.X ;  /* 0x00000000000679c3 */ /* 0x000e620000002500 */
[----:B0-----:R-:W-:Y:S01]  /*0040*/  VIADD R1, R1, 0xffffffe8 ;  /* 0xffffffe801017836 */ /* 0x001fe20000000000 */
[----:B------:R-:W0:Y:S01]  /*0050*/  LDCU UR7, c[0x0][0x3a0] ;  /* 0x00007400ff0777ac */ /* 0x000e220008000800 */
[----:B------:R-:W3:Y:S05]  /*0060*/  LDCU UR4, c[0x0][0x2f8] ;  /* 0x00005f00ff0477ac */ /* 0x000eea0008000800 */
[----:B------:R-:W1:Y:S01]  /*0070*/  LDC R0, c[0x0][0x360] ;  /* 0x0000d800ff007b82 */ /* 0x000e620000000800 */
[----:B---3--:R-:W-:-:S05]  /*0080*/  IADD3 R22, P1, PT, R1, UR4, RZ ;  /* 0x0000000401167c10 */ /* 0x008fca000ff3e0ff */
[----:B--2---:R-:W-:Y:S02]  /*0090*/  IMAD.X R2, RZ, RZ, UR5, P1 ;  /* 0x00000005ff027e24 */ /* 0x004fe400088e06ff */
[----:B-1----:R-:W-:-:S05]  /*00a0*/  IMAD R0, R0, UR6, R19 ;  /* 0x0000000600007c24 */ /* 0x002fca000f8e0213 */
[----:B0-----:R-:W-:-:S04]  /*00b0*/  ISETP.GE.AND P0, PT, R0, UR7, PT ;  /* 0x0000000700007c0c */ /* 0x001fc8000bf06270 */
[----:B------:R-:W-:-:S13]  /*00c0*/  ISETP.NE.OR P0, PT, RZ, UR6, P0 ;  /* 0x00000006ff007c0c */ /* 0x000fda0008705670 */
[----:B------:R-:W-:Y:S05]  /*00d0*/  @P0 EXIT ;  /* 0x000000000000094d */ /* 0x000fea0003800000 */
[----:B------:R-:W0:Y:S01]  /*00e0*/  LDC.64 R6, c[0x0][0x398] ;  /* 0x0000e600ff067b82 */ /* 0x000e220000000a00 */
[----:B------:R-:W1:Y:S01]  /*00f0*/  LDCU.64 UR36, c[0x0][0x358] ;  /* 0x00006b00ff2477ac */ /* 0x000e620008000a00 */
[----:B------:R-:W-:Y:S01]  /*0100*/  HFMA2 R18, -RZ, RZ, 0, 0 ;  /* 0x00000000ff127431 */ /* 0x000fe200000001ff */
[----:B------:R-:W-:Y:S01]  /*0110*/  MOV R3, 0x0 ;  /* 0x0000000000037802 */ /* 0x000fe20000000f00 */
[----:B------:R-:W2:Y:S01]  /*0120*/  LDCU.64 UR4, c[0x4][0x8] ;  /* 0x01000100ff0477ac */ /* 0x000ea20008000a00 */
[----:B0-----:R-:W-:-:S05]  /*0130*/  IMAD.WIDE.U32 R6, R0, 0x8, R6 ;  /* 0x0000000800067825 */ /* 0x001fca00078e0006 */
[----:B-1----:R0:W3:Y:S01]  /*0140*/  LDG.E.64 R8, desc[UR36][R6.64] ;  /* 0x0000002406087981 */ /* 0x0020e2000c1e1b00 */
[----:B------:R1:W4:Y:S01]  /*0150*/  LDC.64 R10, c[0x4][R3] ;  /* 0x01000000030a7b82 */ /* 0x0003220000000a00 */
[----:B--2---:R-:W-:Y:S02]  /*0160*/  IMAD.U32 R4, RZ, RZ, UR4 ;  /* 0x00000004ff047e24 */ /* 0x004fe4000f8e00ff */
[----:B------:R1:W-:Y:S01]  /*0170*/  STL [R1+0x10], R0 ;  /* 0x0000100001007387 */ /* 0x0003e20000100800 */
[----:B------:R-:W-:-:S03]  /*0180*/  IMAD.U32 R5, RZ, RZ, UR5 ;  /* 0x00000005ff057e24 */ /* 0x000fc6000f8e00ff */
[----:B------:R1:W-:Y:S01]  /*0190*/  STL.64 [R1], R18 ;  /* 0x0000001201007387 */ /* 0x0003e20000100a00 */
[----:B0-----:R-:W-:Y:S01]  /*01a0*/  MOV R6, R22 ;  /* 0x0000001600067202 */ /* 0x001fe20000000f00 */
[----:B------:R-:W-:Y:S02]  /*01b0*/  IMAD.MOV.U32 R7, RZ, RZ, R2 ;  /* 0x000000ffff077224 */ /* 0x000fe400078e0002 */
[----:B---34-:R1:W-:Y:S05]  /*01c0*/  STL.64 [R1+0x8], R8 ;  /* 0x0000080801007387 */ /* 0x0183ea0000100a00 */
[----:B------:R-:W-:-:S07]  /*01d0*/  LEPC R20, `(.L_x_0) ;  /* 0x000000001014794e */ /* 0x000fce0000000000 */
[----:B-1----:R-:W-:Y:S05]  /*01e0*/  CALL.ABS.NOINC R10 ;  /* 0x000000000a007343 */ /* 0x002fea0003c00000 */
.L_x_0:
[----:B------:R-:W0:Y:S02]  /*01f0*/  LDC R0, c[0x0][0x390] ;  /* 0x0000e400ff007b82 */ /* 0x000e240000000800 */
[----:B0-----:R-:W-:-:S13]  /*0200*/  ISETP.GE.AND P0, PT, R0, 0x1, PT ;  /* 0x000000010000780c */ /* 0x001fda0003f06270 */
[----:B------:R-:W-:Y:S05]  /*0210*/  @!P0 EXIT ;  /* 0x000000000000894d */ /* 0x000fea0003800000 */
[----:B------:R-:W-:Y:S01]  /*0220*/  ISETP.GE.U32.AND P0, PT, R0, 0x10, PT ;  /* 0x000000100000780c */ /* 0x000fe20003f06070 */
[----:B------:R-:W-:-:S12]  /*0230*/  IMAD.MOV.U32 R26, RZ, RZ, RZ ;  /* 0x000000ffff1a7224 */ /* 0x000fd800078e00ff */
[----:B------:R-:W-:Y:S05]  /*0240*/  @!P0 BRA `(.L_x_1) ;  /* 0x0000001000208947 */ /* 0x000fea0003800000 */
[----:B------:R-:W0:Y:S01]  /*0250*/  LDCU.128 UR8, c[0x0][0x380] ;  /* 0x00007000ff0877ac */ /* 0x000e220008000c00 */
[----:B------:R-:W-:Y:S01]  /*0260*/  LOP3.LUT R26, R0, 0x7ffffff0, RZ, 0xc0, !PT ;  /* 0x7ffffff0001a7812 */ /* 0x000fe200078ec0ff */
[----:B------:R-:W-:Y:S03]  /*0270*/  BSSY.RECONVERGENT B6, `(.L_x_1) ;  /* 0x0000105000067945 */ /* 0x000fe60003800200 */
[----:B------:R-:W-:Y:S01]  /*0280*/  IADD3 R25, PT, PT, -R26, RZ, RZ ;  /* 0x000000ff1a197210 */ /* 0x000fe20007ffe1ff */
[----:B0-----:R-:W-:Y:S02]  /*0290*/  UIADD3 UR6, UP0, UPT, UR8, 0x40, URZ ;  /* 0x0000004008067890 */ /* 0x001fe4000ff1e0ff */
[----:B------:R-:W-:Y:S02]  /*02a0*/  UIADD3 UR4, UP1, UPT, UR10, 0x40, URZ ;  /* 0x000000400a047890 */ /* 0x000fe4000ff3e0ff */
[----:B------:R-:W-:-:S02]  /*02b0*/  UIADD3.X UR7, UPT, UPT, URZ, UR9, URZ, UP0, !UPT ;  /* 0x00000009ff077290 */ /* 0x000fc400087fe4ff */
[----:B------:R-:W-:Y:S01]  /*02c0*/  UIADD3.X UR5, UPT, UPT, URZ, UR11, URZ, UP1, !UPT ;  /* 0x0000000bff057290 */ /* 0x000fe20008ffe4ff */
[----:B------:R-:W-:Y:S02]  /*02d0*/  IMAD.U32 R28, RZ, RZ, UR6 ;  /* 0x00000006ff1c7e24 */ /* 0x000fe4000f8e00ff */
[----:B------:R-:W-:Y:S01]  /*02e0*/  IMAD.U32 R16, RZ, RZ, UR4 ;  /* 0x00000004ff107e24 */ /* 0x000fe2000f8e00ff */
[----:B------:R-:W-:Y:S02]  /*02f0*/  MOV R29, UR7 ;  /* 0x00000007001d7c02 */ /* 0x000fe40008000f00 */
[----:B------:R-:W-:-:S07]  /*0300*/  IMAD.U32 R17, RZ, RZ, UR5 ;  /* 0x00000005ff117e24 */ /* 0x000fce000f8e00ff */
.L_x_18:
[----:B------:R-:W2:Y:S04]  /*0310*/  LDG.E.64 R10, desc[UR36][R28.64+-0x40] ;  /* 0xffffc0241c0a7981 */ /* 0x000ea8000c1e1b00 */
[----:B------:R-:W3:Y:S01]  /*0320*/  LDG.E.64 R12, desc[UR36][R16.64+-0x40] ;  /* 0xffffc024100c7981 */ /* 0x000ee2000c1e1b00 */
[----:B------:R-:W0:Y:S01]  /*0330*/  LDCU UR4, c[0x0][0x2f8] ;  /* 0x00005f00ff0477ac */ /* 0x000e220008000800 */
[----:B------:R-:W-:Y:S01]  /*0340*/  MOV R24, 0x0 ;  /* 0x0000000000187802 */ /* 0x000fe20000000f00 */
[----:B------:R-:W-:Y:S02]  /*0350*/  VIADD R25, R25, 0x10 ;  /* 0x0000001019197836 */ /* 0x000fe40000000000 */
[----:B------:R-:W-:Y:S01]  /*0360*/  IMAD.MOV.U32 R18, RZ, RZ, RZ ;  /* 0x000000ffff127224 */ /* 0x000fe200078e00ff */
[----:B------:R1:W4:Y:S01]  /*0370*/  LDC.64 R8, c[0x4][R24] ;  /* 0x0100000018087b82 */ /* 0x0003220000000a00 */
[----:B------:R-:W-:Y:S01]  /*0380*/  IMAD.MOV.U32 R6, RZ, RZ, R22 ;  /* 0x000000ffff067224 */ /* 0x000fe200078e0016 */
[----:B------:R-:W-:Y:S01]  /*0390*/  ISETP.NE.AND P0, PT, R25, RZ, PT ;  /* 0x000000ff1900720c */ /* 0x000fe20003f05270 */
[----:B------:R-:W-:Y:S01]  /*03a0*/  IMAD.MOV.U32 R7, RZ, RZ, R2 ;  /* 0x000000ffff077224 */ /* 0x000fe200078e0002 */
[----:B0-----:R-:W-:Y:S01]  /*03b0*/  IADD3 R23, PT, PT, R22, -UR4, RZ ;  /* 0x8000000416177c10 */ /* 0x001fe2000fffe0ff */
[----:B------:R-:W0:Y:S04]  /*03c0*/  LDCU.64 UR4, c[0x4][0x10] ;  /* 0x01000200ff0477ac */ /* 0x000e280008000a00 */
[----:B------:R5:W-:Y:S02]  /*03d0*/  STL.64 [R23], R18 ;  /* 0x0000001217007387 */ /* 0x000be40000100a00 */
[----:B-----5:R-:W-:Y:S01]  /*03e0*/  P2R R18, PR, RZ, 0x1 ;  /* 0x00000001ff127803 */ /* 0x020fe20000000000 */
[----:B0-----:R-:W-:Y:S01]  /*03f0*/  IMAD.U32 R4, RZ, RZ, UR4 ;  /* 0x00000004ff047e24 */ /* 0x001fe2000f8e00ff */
[----:B------:R-:W-:Y:S01]  /*0400*/  MOV R5, UR5 ;  /* 0x0000000500057c02 */ /* 0x000fe20008000f00 */
[----:B--2---:R1:W-:Y:S04]  /*0410*/  STL.64 [R23+0x8], R10 ;  /* 0x0000080a17007387 */ /* 0x0043e80000100a00 */
[----:B---34-:R1:W-:Y:S02]  /*0420*/  STL.64 [R23+0x10], R12 ;  /* 0x0000100c17007387 */ /* 0x0183e40000100a00 */
[----:B------:R-:W-:-:S07]  /*0430*/  LEPC R20, `(.L_x_2) ;  /* 0x000000001014794e */ /* 0x000fce0000000000 */
[----:B-1----:R-:W-:Y:S05]  /*0440*/  CALL.ABS.NOINC R8 ;  /* 0x0000000008007343 */ /* 0x002fea0003c00000 */
.L_x_2:
[----:B------:R-:W2:Y:S04]  /*0450*/  LDG.E.64 R10, desc[UR36][R28.64+-0x38] ;  /* 0xffffc8241c0a7981 */ /* 0x000ea8000c1e1b00 */
[----:B------:R-:W3:Y:S01]  /*0460*/  LDG.E.64 R12, desc[UR36][R16.64+-0x38] ;  /* 0xffffc824100c7981 */ /* 0x000ee2000c1e1b00 */
[----:B------:R-:W-:Y:S02]  /*0470*/  HFMA2 R14, -RZ, RZ, 0, 0 ;  /* 0x00000000ff0e7431 */ /* 0x000fe400000001ff */
[----:B------:R-:W-:Y:S01]  /*0480*/  IMAD.MOV.U32 R15, RZ, RZ, R19 ;  /* 0x000000ffff0f7224 */ /* 0x000fe200078e0013 */
[----:B------:R0:W1:Y:S01]  /*0490*/  LDC.64 R8, c[0x4][R24] ;  /* 0x0100000018087b82 */ /* 0x0000620000000a00 */
[----:B------:R-:W4:Y:S01]  /*04a0*/  LDCU.64 UR4, c[0x4][0x10] ;  /* 0x01000200ff0477ac */ /* 0x000f220008000a00 */
[----:B------:R-:W-:-:S02]  /*04b0*/  IMAD.MOV.U32 R6, RZ, RZ, R22 ;  /* 0x000000ffff067224 */ /* 0x000fc400078e0016 */
[----:B------:R-:W-:Y:S01]  /*04c0*/  IMAD.MOV.U32 R7, RZ, RZ, R2 ;  /* 0x000000ffff077224 */ /* 0x000fe200078e0002 */
[----:B------:R0:W-:Y:S01]  /*04d0*/  STL.64 [R23], R14 ;  /* 0x0000000e17007387 */ /* 0x0001e20000100a00 */
[----:B----4-:R-:W-:Y:S01]  /*04e0*/  IMAD.U32 R4, RZ, RZ, UR4 ;  /* 0x00000004ff047e24 */ /* 0x010fe2000f8e00ff */
[----:B------:R-:W-:Y:S02]  /*04f0*/  MOV R5, UR5 ;  /* 0x0000000500057c02 */ /* 0x000fe40008000f00 */
[----:B--2---:R0:W-:Y:S04]  /*0500*/  STL.64 [R23+0x8], R10 ;  /* 0x0000080a17007387 */ /* 0x0041e80000100a00 */
[----:B-1-3--:R0:W-:Y:S02]  /*0510*/  STL.64 [R23+0x10], R12 ;  /* 0x0000100c17007387 */ /* 0x00a1e40000100a00 */
[----:B------:R-:W-:-:S07]  /*0520*/  LEPC R20, `(.L_x_3) ;  /* 0x000000001014794e */ /* 0x000fce0000000000 */
[----:B0-----:R-:W-:Y:S05]  /*0530*/  CALL.ABS.NOINC R8 ;  /* 0x0000000008007343 */ /* 0x001fea0003c00000 */
.L_x_3:
        /* <DEDUP_REMOVED lines=15> */
.L_x_4:
        /* <DEDUP_REMOVED lines=15> */
.L_x_5:
        /* <DEDUP_REMOVED lines=15> */
.L_x_6:
        /* <DEDUP_REMOVED lines=15> */
.L_x_7:
        /* <DEDUP_REMOVED lines=15> */
.L_x_8:
        /* <DEDUP_REMOVED lines=15> */
.L_x_9:
        /* <DEDUP_REMOVED lines=15> */
.L_x_10:
        /* <DEDUP_REMOVED lines=15> */
.L_x_11:
        /* <DEDUP_REMOVED lines=15> */
.L_x_12:
        /* <DEDUP_REMOVED lines=15> */
.L_x_13:
        /* <DEDUP_REMOVED lines=15> */
.L_x_14:
        /* <DEDUP_REMOVED lines=15> */
.L_x_15:
        /* <DEDUP_REMOVED lines=15> */
.L_x_16:
        /* <DEDUP_REMOVED lines=15> */
.L_x_17:
[----:B------:R-:W-:Y:S02]  /*1260*/  ISETP.NE.AND P6, PT, R18, RZ, PT ;  /* 0x000000ff1200720c */ /* 0x000fe40003fc5270 */
[----:B------:R-:W-:Y:S02]  /*1270*/  IADD3 R16, P1, PT, R16, 0x80, RZ ;  /* 0x0000008010107810 */ /* 0x000fe40007f3e0ff */
[----:B------:R-:W-:-:S03]  /*1280*/  IADD3 R28, P0, PT, R28, 0x80, RZ ;  /* 0x000000801c1c7810 */ /* 0x000fc60007f1e0ff */
[----:B------:R-:W-:Y:S01]  /*1290*/  IMAD.X R17, RZ, RZ, R17, P1 ;  /* 0x000000ffff117224 */ /* 0x000fe200008e0611 */
[----:B------:R-:W-:-:S05]  /*12a0*/  IADD3.X R29, PT, PT, RZ, R29, RZ, P0, !PT ;  /* 0x0000001dff1d7210 */ /* 0x000fca00007fe4ff */
[----:B------:R-:W-:Y:S05]  /*12b0*/  @P6 BRA `(.L_x_18) ;  /* 0xfffffff000146947 */ /* 0x000fea000383ffff */
[----:B------:R-:W-:Y:S05]  /*12c0*/  BSYNC.RECONVERGENT B6 ;  /* 0x0000000000067941 */ /* 0x000fea0003800200 */
.L_x_1:
[----:B------:R-:W0:Y:S02]  /*12d0*/  LDC R23, c[0x0][0x390] ;  /* 0x0000e400ff177b82 */ /* 0x000e240000000800 */
[----:B0-----:R-:W-:-:S13]  /*12e0*/  LOP3.LUT P0, R0, R23, 0xf, RZ, 0xc0, !PT ;  /* 0x0000000f17007812 */ /* 0x001fda000780c0ff */
[----:B------:R-:W-:Y:S05]  /*12f0*/  @!P0 EXIT ;  /* 0x000000000000894d */ /* 0x000fea0003800000 */
[----:B------:R-:W-:Y:S02]  /*1300*/  ISETP.GE.U32.AND P0, PT, R0, 0x8, PT ;  /* 0x000000080000780c */ /* 0x000fe40003f06070 */
[----:B------:R-:W-:-:S11]  /*1310*/  LOP3.LUT R23, R23, 0x7, RZ, 0xc0, !PT ;  /* 0x0000000717177812 */ /* 0x000fd600078ec0ff */
[----:B------:R-:W-:Y:S05]  /*1320*/  @!P0 BRA `(.L_x_19) ;  /* 0x0000000400f88947 */ /* 0x000fea0003800000 */
[----:B------:R-:W0:Y:S08]  /*1330*/  LDC.64 R24, c[0x0][0x380] ;  /* 0x0000e000ff187b82 */ /* 0x000e300000000a00 */
[----:B------:R-:W1:Y:S01]  /*1340*/  LDC.64 R16, c[0x0][0x388] ;  /* 0x0000e200ff107b82 */ /* 0x000e620000000a00 */
[----:B------:R-:W-:Y:S01]  /*1350*/  IMAD.MOV.U32 R14, RZ, RZ, RZ ;  /* 0x000000ffff0e7224 */ /* 0x000fe200078e00ff */
[----:B------:R-:W-:Y:S01]  /*1360*/  MOV R15, R19 ;  /* 0x00000013000f7202 */ /* 0x000fe20000000f00 */
[----:B------:R-:W2:Y:S01]  /*1370*/  LDCU.64 UR4, c[0x4][0x10] ;  /* 0x01000200ff0477ac */ /* 0x000ea20008000a00 */
[----:B0-----:R-:W-:-:S05]  /*1380*/  IMAD.WIDE.U32 R24, R26, 0x8, R24 ;  /* 0x000000081a187825 */ /* 0x001fca00078e0018 */
[----:B------:R-:W3:Y:S01]  /*1390*/  LDG.E.64 R10, desc[UR36][R24.64] ;  /* 0x00000024180a7981 */ /* 0x000ee2000c1e1b00 */
[----:B-1----:R-:W-:-:S05]  /*13a0*/  IMAD.WIDE.U32 R16, R26, 0x8, R16 ;  /* 0x000000081a107825 */ /* 0x002fca00078e0010 */
[----:B------:R-:W4:Y:S01]  /*13b0*/  LDG.E.64 R12, desc[UR36][R16.64] ;  /* 0x00000024100c7981 */ /* 0x000f22000c1e1b00 */
[----:B------:R-:W-:-:S03]  /*13c0*/  MOV R18, 0x0 ;  /* 0x0000000000127802 */ /* 0x000fc60000000f00 */
[----:B------:R0:W-:Y:S01]  /*13d0*/  STL.64 [R1], R14 ;  /* 0x0000000e01007387 */ /* 0x0001e20000100a00 */
[----:B------:R0:W1:Y:S01]  /*13e0*/  LDC.64 R8, c[0x4][R18] ;  /* 0x0100000012087b82 */ /* 0x0000620000000a00 */
[----:B--2---:R-:W-:Y:S01]  /*13f0*/  IMAD.U32 R4, RZ, RZ, UR4 ;  /* 0x00000004ff047e24 */ /* 0x004fe2000f8e00ff */
[----:B------:R-:W-:Y:S01]  /*1400*/  MOV R6, R22 ;  /* 0x0000001600067202 */ /* 0x000fe20000000f00 */
[----:B------:R-:W-:Y:S02]  /*1410*/  IMAD.U32 R5, RZ, RZ, UR5 ;  /* 0x00000005ff057e24 */ /* 0x000fe4000f8e00ff */
[----:B------:R-:W-:Y:S01]  /*1420*/  IMAD.MOV.U32 R7, RZ, RZ, R2 ;  /* 0x000000ffff077224 */ /* 0x000fe200078e0002 */
[----:B---3--:R0:W-:Y:S04]  /*1430*/  STL.64 [R1+0x8], R10 ;  /* 0x0000080a01007387 */ /* 0x0081e80000100a00 */
[----:B-1--4-:R0:W-:Y:S02]  /*1440*/  STL.64 [R1+0x10], R12 ;  /* 0x0000100c01007387 */ /* 0x0121e40000100a00 */
[----:B------:R-:W-:-:S07]  /*1450*/  LEPC R20, `(.L_x_20) ;  /* 0x000000001014794e */ /* 0x000fce0000000000 */
[----:B0-----:R-:W-:Y:S05]  /*1460*/  CALL.ABS.NOINC R8 ;  /* 0x0000000008007343 */ /* 0x001fea0003c00000 */
.L_x_20:
[----:B------:R-:W2:Y:S04]  /*1470*/  LDG.E.64 R10, desc[UR36][R24.64+0x8] ;  /* 0x00000824180a7981 */ /* 0x000ea8000c1e1b00 */
[----:B------:R-:W3:Y:S01]  /*1480*/  LDG.E.64 R12, desc[UR36][R16.64+0x8] ;  /* 0x00000824100c7981 */ /* 0x000ee2000c1e1b00 */
[----:B------:R-:W-:Y:S01]  /*1490*/  IMAD.MOV.U32 R14, RZ, RZ, RZ ;  /* 0x000000ffff0e7224 */ /* 0x000fe200078e00ff */
[----:B------:R-:W-:Y:S01]  /*14a0*/  MOV R15, R19 ;  /* 0x00000013000f7202 */ /* 0x000fe20000000f00 */
[----:B------:R0:W1:Y:S01]  /*14b0*/  LDC.64 R8, c[0x4][R18] ;  /* 0x0100000012087b82 */ /* 0x0000620000000a00 */
[----:B------:R-:W4:Y:S01]  /*14c0*/  LDCU.64 UR4, c[0x4][0x10] ;  /* 0x01000200ff0477ac */ /* 0x000f220008000a00 */
[----:B------:R-:W-:Y:S01]  /*14d0*/  MOV R6, R22 ;  /* 0x0000001600067202 */ /* 0x000fe20000000f00 */
[----:B------:R-:W-:Y:S01]  /*14e0*/  IMAD.MOV.U32 R7, RZ, RZ, R2 ;  /* 0x000000ffff077224 */ /* 0x000fe200078e0002 */
[----:B------:R0:W-:Y:S01]  /*14f0*/  STL.64 [R1], R14 ;  /* 0x0000000e01007387 */ /* 0x0001e20000100a00 */
[----:B----4-:R-:W-:-:S02]  /*1500*/  IMAD.U32 R4, RZ, RZ, UR4 ;  /* 0x00000004ff047e24 */ /* 0x010fc4000f8e00ff */
[----:B------:R-:W-:Y:S01]  /*1510*/  IMAD.U32 R5, RZ, RZ, UR5 ;  /* 0x00000005ff057e24 */ /* 0x000fe2000f8e00ff */
[----:B--2---:R0:W-:Y:S04]  /*1520*/  STL.64 [R1+0x8], R10 ;  /* 0x0000080a01007387 */ /* 0x0041e80000100a00 */
[----:B-1-3--:R0:W-:Y:S02]  /*1530*/  STL.64 [R1+0x10], R12 ;  /* 0x0000100c01007387 */ /* 0x00a1e40000100a00 */
[----:B------:R-:W-:-:S07]  /*1540*/  LEPC R20, `(.L_x_21) ;  /* 0x000000001014794e */ /* 0x000fce0000000000 */
[----:B0-----:R-:W-:Y:S05]  /*1550*/  CALL.ABS.NOINC R8 ;  /* 0x0000000008007343 */ /* 0x001fea0003c00000 */
.L_x_21:
        /* <DEDUP_REMOVED lines=15> */
.L_x_22:
        /* <DEDUP_REMOVED lines=15> */
.L_x_23:
        /* <DEDUP_REMOVED lines=15> */
.L_x_24:
[----:B------:R-:W2:Y:S04]  /*1830*/  LDG.E.64 R10, desc[UR36][R24.64+0x28] ;  /* 0x00002824180a7981 */ /* 0x000ea8000c1e1b00 */
[----:B------:R-:W3:Y:S01]  /*1840*/  LDG.E.64 R12, desc[UR36][R16.64+0x28] ;  /* 0x00002824100c7981 */ /* 0x000ee2000c1e1b00 */
[----:B------:R-:W-:Y:S02]  /*1850*/  HFMA2 R14, -RZ, RZ, 0, 0 ;  /* 0x00000000ff0e7431 */ /* 0x000fe400000001ff */
[----:B------:R-:W-:Y:S01]  /*1860*/  IMAD.MOV.U32 R15, RZ, RZ, R19 ;  /* 0x000000ffff0f7224 */ /* 0x000fe200078e0013 */
[----:B------:R0:W1:Y:S01]  /*1870*/  LDC.64 R8, c[0x4][R18] ;  /* 0x0100000012087b82 */ /* 0x0000620000000a00 */
[----:B------:R-:W4:Y:S01]  /*1880*/  LDCU.64 UR4, c[0x4][0x10] ;  /* 0x01000200ff0477ac */ /* 0x000f220008000a00 */
[----:B------:R-:W-:Y:S01]  /*1890*/  MOV R6, R22 ;  /* 0x0000001600067202 */ /* 0x000fe20000000f00 */
[----:B------:R-:W-:Y:S01]  /*18a0*/  IMAD.MOV.U32 R7, RZ, RZ, R2 ;  /* 0x000000ffff077224 */ /* 0x000fe200078e0002 */
[----:B------:R0:W-:Y:S01]  /*18b0*/  STL.64 [R1], R14 ;  /* 0x0000000e01007387 */ /* 0x0001e20000100a00 */
[----:B----4-:R-:W-:Y:S01]  /*18c0*/  MOV R4, UR4 ;  /* 0x0000000400047c02 */ /* 0x010fe20008000f00 */
[----:B------:R-:W-:-:S02]  /*18d0*/  IMAD.U32 R5, RZ, RZ, UR5 ;  /* 0x00000005ff057e24 */ /* 0x000fc4000f8e00ff */
[----:B--2---:R0:W-:Y:S04]  /*18e0*/  STL.64 [R1+0x8], R10 ;  /* 0x0000080a01007387 */ /* 0x0041e80000100a00 */
[----:B-1-3--:R0:W-:Y:S02]  /*18f0*/  STL.64 [R1+0x10], R12 ;  /* 0x0000100c01007387 */ /* 0x00a1e40000100a00 */
[----:B------:R-:W-:-:S07]  /*1900*/  LEPC R20, `(.L_x_25) ;  /* 0x000000001014794e */ /* 0x000fce0000000000 */
[----:B0-----:R-:W-:Y:S05]  /*1910*/  CALL.ABS.NOINC R8 ;  /* 0x0000000008007343 */ /* 0x001fea0003c00000 */
.L_x_25:
        /* <DEDUP_REMOVED lines=15> */
.L_x_26:
        /* <DEDUP_REMOVED lines=15> */
.L_x_27:
[----:B------:R-:W-:-:S07]  /*1b00*/  IADD3 R26, PT, PT, R26, 0x8, RZ ;  /* 0x000000081a1a7810 */ /* 0x000fce0007ffe0ff */
.L_x_19:
[----:B------:R-:W-:-:S13]  /*1b10*/  ISETP.NE.AND P0, PT, R23, RZ, PT ;  /* 0x000000ff1700720c */ /* 0x000fda0003f05270 */
[----:B------:R-:W-:Y:S05]  /*1b20*/  @!P0 EXIT ;  /* 0x000000000000894d */ /* 0x000fea0003800000 */
[----:B------:R-:W0:Y:S01]  /*1b30*/  LDC R0, c[0x0][0x390] ;  /* 0x0000e400ff007b82 */ /* 0x000e220000000800 */
[----:B------:R-:W-:Y:S02]  /*1b40*/  ISETP.GE.U32.AND P0, PT, R23, 0x4, PT ;  /* 0x000000041700780c */ /* 0x000fe40003f06070 */
[----:B0-----:R-:W-:-:S11]  /*1b50*/  LOP3.LUT R23, R0, 0x3, RZ, 0xc0, !PT ;  /* 0x0000000300177812 */ /* 0x001fd600078ec0ff */
        /* <DEDUP_REMOVED lines=14> */
[----:B------:R-:W-:Y:S01]  /*1c40*/  MOV R5, UR5 ;  /* 0x0000000500057c02 */ /* 0x000fe20008000f00 */
[----:B------:R-:W-:Y:S01]  /*1c50*/  IMAD.MOV.U32 R6, RZ, RZ, R22 ;  /* 0x000000ffff067224 */ /* 0x000fe200078e0016 */
[----:B------:R-:W-:Y:S01]  /*1c60*/  MOV R7, R2 ;  /* 0x0000000200077202 */ /* 0x000fe20000000f00 */
[----:B---3--:R0:W-:Y:S04]  /*1c70*/  STL.64 [R1+0x8], R10 ;  /* 0x0000080a01007387 */ /* 0x0081e80000100a00 */
[----:B-1--4-:R0:W-:Y:S02]  /*1c80*/  STL.64 [R1+0x10], R12 ;  /* 0x0000100c01007387 */ /* 0x0121e40000100a00 */
[----:B------:R-:W-:-:S07]  /*1c90*/  LEPC R20, `(.L_x_29) ;  /* 0x000000001014794e */ /* 0x000fce0000000000 */
[----:B0-----:R-:W-:Y:S05]  /*1ca0*/  CALL.ABS.NOINC R8 ;  /* 0x0000000008007343 */ /* 0x001fea0003c00000 */
.L_x_29:
[----:B------:R-:W2:Y:S04]  /*1cb0*/  LDG.E.64 R10, desc[UR36][R24.64+0x8] ;  /* 0x00000824180a7981 */ /* 0x000ea8000c1e1b00 */
[----:B------:R-:W3:Y:S01]  /*1cc0*/  LDG.E.64 R12, desc[UR36][R16.64+0x8] ;  /* 0x00000824100c7981 */ /* 0x000ee2000c1e1b00 */
[----:B------:R-:W-:Y:S01]  /*1cd0*/  IMAD.MOV.U32 R14, RZ, RZ, RZ ;  /* 0x000000ffff0e7224 */ /* 0x000fe200078e00ff */
[----:B------:R-:W-:Y:S01]  /*1ce0*/  MOV R15, R19 ;  /* 0x00000013000f7202 */ /* 0x000fe20000000f00 */
[----:B------:R0:W1:Y:S01]  /*1cf0*/  LDC.64 R8, c[0x4][R18] ;  /* 0x0100000012087b82 */ /* 0x0000620000000a00 */
[----:B------:R-:W4:Y:S01]  /*1d00*/  LDCU.64 UR4, c[0x4][0x10] ;  /* 0x01000200ff0477ac */ /* 0x000f220008000a00 */
[----:B------:R-:W-:Y:S01]  /*1d10*/  IMAD.MOV.U32 R6, RZ, RZ, R22 ;  /* 0x000000ffff067224 */ /* 0x000fe200078e0016 */
[----:B------:R-:W-:Y:S01]  /*1d20*/  MOV R7, R2 ;  /* 0x0000000200077202 */ /* 0x000fe20000000f00 */
[----:B------:R0:W-:Y:S01]  /*1d30*/  STL.64 [R1], R14 ;  /* 0x0000000e01007387 */ /* 0x0001e20000100a00 */
[----:B----4-:R-:W-:Y:S01]  /*1d40*/  IMAD.U32 R4, RZ, RZ, UR4 ;  /* 0x00000004ff047e24 */ /* 0x010fe2000f8e00ff */
[----:B------:R-:W-:-:S02]  /*1d50*/  MOV R5, UR5 ;  /* 0x0000000500057c02 */ /* 0x000fc40008000f00 */
[----:B--2---:R0:W-:Y:S04]  /*1d60*/  STL.64 [R1+0x8], R10 ;  /* 0x0000080a01007387 */ /* 0x0041e80000100a00 */
[----:B-1-3--:R0:W-:Y:S02]  /*1d70*/  STL.64 [R1+0x10], R12 ;  /* 0x0000100c01007387 */ /* 0x00a1e40000100a00 */
[----:B------:R-:W-:-:S07]  /*1d80*/  LEPC R20, `(.L_x_30) ;  /* 0x000000001014794e */ /* 0x000fce0000000000 */
[----:B0-----:R-:W-:Y:S05]  /*1d90*/  CALL.ABS.NOINC R8 ;  /* 0x0000000008007343 */ /* 0x001fea0003c00000 */
.L_x_30:
        /* <DEDUP_REMOVED lines=15> */
.L_x_31:
        /* <DEDUP_REMOVED lines=15> */
.L_x_32:
[----:B------:R-:W-:-:S07]  /*1f80*/  VIADD R26, R26, 0x4 ;  /* 0x000000041a1a7836 */ /* 0x000fce0000000000 */
.L_x_28:
[----:B------:R-:W-:-:S13]  /*1f90*/  ISETP.NE.AND P0, PT, R23, RZ, PT ;  /* 0x000000ff1700720c */ /* 0x000fda0003f05270 */
[----:B------:R-:W-:Y:S05]  /*1fa0*/  @!P0 EXIT ;  /* 0x000000000000894d */ /* 0x000fea0003800000 */
[----:B------:R-:W0:Y:S01]  /*1fb0*/  LDC.64 R24, c[0x0][0x388] ;  /* 0x0000e200ff187b82 */ /* 0x000e220000000a00 */
[----:B------:R-:W-:-:S07]  /*1fc0*/  IADD3 R23, PT, PT, -R23, RZ, RZ ;  /* 0x000000ff17177210 */ /* 0x000fce0007ffe1ff */
[----:B------:R-:W1:Y:S01]  /*1fd0*/  LDC.64 R16, c[0x0][0x380] ;  /* 0x0000e000ff107b82 */ /* 0x000e620000000a00 */
[----:B0-----:R-:W-:-:S04]  /*1fe0*/  IMAD.WIDE.U32 R24, R26, 0x8, R24 ;  /* 0x000000081a187825 */ /* 0x001fc800078e0018 */
[----:B-1----:R-:W-:-:S07]  /*1ff0*/  IMAD.WIDE.U32 R16, R26, 0x8, R16 ;  /* 0x000000081a107825 */ /* 0x002fce00078e0010 */
.L_x_34:
[----:B------:R-:W2:Y:S04]  /*2000*/  LDG.E.64 R10, desc[UR36][R16.64] ;  /* 0x00000024100a7981 */ /* 0x000ea8000c1e1b00 */
[----:B------:R-:W3:Y:S01]  /*2010*/  LDG.E.64 R12, desc[UR36][R24.64] ;  /* 0x00000024180c7981 */ /* 0x000ee2000c1e1b00 */
[----:B------:R-:W-:Y:S01]  /*2020*/  MOV R8, 0x0 ;  /* 0x0000000000087802 */ /* 0x000fe20000000f00 */
[----:B------:R-:W0:Y:S01]  /*2030*/  LDCU.64 UR4, c[0x4][0x10] ;  /* 0x01000200ff0477ac */ /* 0x000e220008000a00 */
[----:B------:R-:W-:Y:S01]  /*2040*/  IADD3 R23, PT, PT, R23, 0x1, RZ ;  /* 0x0000000117177810 */ /* 0x000fe20007ffe0ff */
[----:B------:R-:W-:Y:S01]  /*2050*/  IMAD.MOV.U32 R18, RZ, RZ, RZ ;  /* 0x000000ffff127224 */ /* 0x000fe200078e00ff */
[----:B------:R-:W-:Y:S01]  /*2060*/  MOV R7, R2 ;  /* 0x0000000200077202 */ /* 0x000fe20000000f00 */
[----:B------:R-:W-:Y:S01]  /*2070*/  IMAD.MOV.U32 R6, RZ, RZ, R22 ;  /* 0x000000ffff067224 */ /* 0x000fe200078e0016 */
[----:B------:R-:W1:Y:S01]  /*2080*/  LDC.64 R8, c[0x4][R8] ;  /* 0x0100000008087b82 */ /* 0x000e620000000a00 */
[----:B------:R-:W-:Y:S01]  /*2090*/  ISETP.NE.AND P0, PT, R23, RZ, PT ;  /* 0x000000ff1700720c */ /* 0x000fe20003f05270 */
[----:B------:R4:W-:Y:S01]  /*20a0*/  STL.64 [R1], R18 ;  /* 0x0000001201007387 */ /* 0x0009e20000100a00 */
[----:B0-----:R-:W-:Y:S01]  /*20b0*/  IMAD.U32 R4, RZ, RZ, UR4 ;  /* 0x00000004ff047e24 */ /* 0x001fe2000f8e00ff */
[----:B------:R-:W-:-:S02]  /*20c0*/  MOV R5, UR5 ;  /* 0x0000000500057c02 */ /* 0x000fc40008000f00 */
[----:B----4-:R-:W-:Y:S01]  /*20d0*/  P2R R18, PR, RZ, 0x1 ;  /* 0x00000001ff127803 */ /* 0x010fe20000000000 */
[----:B--2---:R0:W-:Y:S04]  /*20e0*/  STL.64 [R1+0x8], R10 ;  /* 0x0000080a01007387 */ /* 0x0041e80000100a00 */
[----:B-1-3--:R0:W-:Y:S03]  /*20f0*/  STL.64 [R1+0x10], R12 ;  /* 0x0000100c01007387 */ /* 0x00a1e60000100a00 */
[----:B------:R-:W-:-:S07]  /*2100*/  LEPC R20, `(.L_x_33) ;  /* 0x000000001014794e */ /* 0x000fce0000000000 */
[----:B0-----:R-:W-:Y:S05]  /*2110*/  CALL.ABS.NOINC R8 ;  /* 0x0000000008007343 */ /* 0x001fea0003c00000 */
.L_x_33:
[----:B------:R-:W-:Y:S02]  /*2120*/  ISETP.NE.AND P6, PT, R18, RZ, PT ;  /* 0x000000ff1200720c */ /* 0x000fe40003fc5270 */
[----:B------:R-:W-:Y:S02]  /*2130*/  IADD3 R24, P0, PT, R24, 0x8, RZ ;  /* 0x0000000818187810 */ /* 0x000fe40007f1e0ff */
[----:B------:R-:W-:-:S03]  /*2140*/  IADD3 R16, P1, PT, R16, 0x8, RZ ;  /* 0x0000000810107810 */ /* 0x000fc60007f3e0ff */
[----:B------:R-:W-:Y:S01]  /*2150*/  IMAD.X R25, RZ, RZ, R25, P0 ;  /* 0x000000ffff197224 */ /* 0x000fe200000e0619 */
[----:B------:R-:W-:-:S05]  /*2160*/  IADD3.X R17, PT, PT, RZ, R17, RZ, P1, !PT ;  /* 0x00000011ff117210 */ /* 0x000fca0000ffe4ff */
[----:B------:R-:W-:Y:S05]  /*2170*/  @P6 BRA `(.L_x_34) ;  /* 0xfffffffc00a06947 */ /* 0x000fea000383ffff */
[----:B------:R-:W-:Y:S05]  /*2180*/  EXIT ;  /* 0x000000000000794d */ /* 0x000fea0003800000 */
.L_x_35:
[----:B------:R-:W-:-:S00]  /*2190*/  BRA `(.L_x_35) ;  /* 0xfffffffc00fc7947 */ /* 0x000fc0000383ffff */
[----:B------:R-:W-:-:S00]  /*21a0*/  NOP ;  /* 0x0000000000007918 */ /* 0x000fc00000000000 */
        /* <DEDUP_REMOVED lines=13> */
.L_x_36:


//--------------------- .nv.global.init           --------------------------
	.section	.nv.global.init,"aw",@progbits
.nv.global.init:
	.type		$str$1,@object
	.size		$str$1,($str - $str$1)
$str$1:
        /*0000*/ 	.byte	0x5b, 0x54, 0x68, 0x72, 0x65, 0x61, 0x64, 0x20, 0x2d, 0x20, 0x28, 0x25, 0x64, 0x2c, 0x25, 0x64
        /*0010*/ 	.byte	0x29, 0x5d, 0x20, 0x54, 0x65, 0x73, 0x74, 0x69, 0x6e, 0x67, 0x20, 0x27, 0x25, 0x73, 0x27, 0x20
        /*0020*/ 	.byte	0x28, 0x25, 0x73, 0x29, 0x0a, 0x00
	.type		$str,@object
	.size		$str,(.L_0 - $str)
$str:
        /*0026*/ 	.byte	0x5b, 0x54, 0x68, 0x72, 0x65, 0x61, 0x64, 0x20, 0x2d, 0x20, 0x28, 0x25, 0x64, 0x2c, 0x25, 0x64
        /*0036*/ 	.byte	0x29, 0x5d, 0x20, 0x43, 0x72, 0x61, 0x63, 0x6b, 0x69, 0x6e, 0x67, 0x20, 0x68, 0x61, 0x73, 0x68
        /*0046*/ 	.byte	0x20, 0x25, 0x73, 0x20, 0x28, 0x25, 0x64, 0x29, 0x0a, 0x00
.L_0:


//--------------------- .nv.shared.reserved.0     --------------------------
	.section	.nv.shared.reserved.0,"aw",@nobits
	.weak		__nv_reservedSMEM_offset_0_alias
	.size		__nv_reservedSMEM_offset_0_alias, 0, 64
	.other		__nv_reservedSMEM_offset_0_alias,@"STO_CUDA_RESERVED_SHARED STV_DEFAULT"
__nv_reservedSMEM_offset_0_alias:
	.zero		0
	.zero		64


//--------------------- .nv.constant0._Z10check_hashPPcS0_iS0_i --------------------------
	.section	.nv.constant0._Z10check_hashPPcS0_iS0_i,"a",@progbits
	.sectionflags	@""
	.align	4
.nv.constant0._Z10check_hashPPcS0_iS0_i:
	.zero		932


//--------------------- SYMBOLS --------------------------

	.type		.nv.reservedSmem.offset0,@object
	.size		.nv.reservedSmem.offset0,0x4
	.type		vprintf,@function
